//
// Generated by NVIDIA NVVM Compiler
//
// Compiler Build ID: CL-36424714
// Cuda compilation tools, release 13.0, V13.0.88
// Based on NVVM 20.0.0
//

.version 9.0
.target sm_100
.address_size 64

	// .globl	_Z10AddVectorsPKfS0_Pfi

.visible .entry _Z10AddVectorsPKfS0_Pfi(
	.param .u64 .ptr .align 1 _Z10AddVectorsPKfS0_Pfi_param_0,
	.param .u64 .ptr .align 1 _Z10AddVectorsPKfS0_Pfi_param_1,
	.param .u64 .ptr .align 1 _Z10AddVectorsPKfS0_Pfi_param_2,
	.param .u32 _Z10AddVectorsPKfS0_Pfi_param_3
)
{
	.reg .pred 	%p<4>;
	.reg .b32 	%r<13>;
	.reg .b32 	%f<4>;
	.reg .b64 	%rd<11>;

	ld.param.u64 	%rd4, [_Z10AddVectorsPKfS0_Pfi_param_0];
	ld.param.u64 	%rd5, [_Z10AddVectorsPKfS0_Pfi_param_1];
	ld.param.u64 	%rd6, [_Z10AddVectorsPKfS0_Pfi_param_2];
	ld.param.u32 	%r6, [_Z10AddVectorsPKfS0_Pfi_param_3];
	setp.lt.s32 	%p1, %r6, 1;
	@%p1 bra 	$L__BB0_5;
	mov.u32 	%r8, %ntid.x;
	mov.u32 	%r9, %nctaid.x;
	mul.lo.s32 	%r1, %r8, %r9;
	mov.u32 	%r10, %tid.x;
	mov.u32 	%r11, %ctaid.x;
	mad.lo.s32 	%r2, %r11, %r8, %r10;
	cvta.to.global.u64 	%rd1, %rd4;
	cvta.to.global.u64 	%rd2, %rd5;
	cvta.to.global.u64 	%rd3, %rd6;
	mov.b32 	%r12, 0;
$L__BB0_2:
	add.s32 	%r4, %r2, %r12;
	setp.ge.s32 	%p2, %r4, %r6;
	@%p2 bra 	$L__BB0_4;
	mul.wide.s32 	%rd7, %r4, 4;
	add.s64 	%rd8, %rd1, %rd7;
	ld.global.f32 	%f1, [%rd8];
	add.s64 	%rd9, %rd2, %rd7;
	ld.global.f32 	%f2, [%rd9];
	add.f32 	%f3, %f1, %f2;
	add.s64 	%rd10, %rd3, %rd7;
	st.global.f32 	[%rd10], %f3;
$L__BB0_4:
	add.s32 	%r12, %r12, %r1;
	setp.lt.s32 	%p3, %r12, %r6;
	@%p3 bra 	$L__BB0_2;
$L__BB0_5:
	ret;

}


// ===== COMPILED SASS (sm_100) =====

	.target	sm_100

	.elftype	@"ET_EXEC"


//--------------------- .note.nv.tkinfo           --------------------------
	.section	.note.nv.tkinfo,"",@"SHT_NOTE"
	.sectionflags	@"SHF_NOTE_NV_TKINFO"
	.tkinfo
        /*0018*/ 	.word	0x00000002
        /*0030*/ 	.string	""
        /*0030*/ 	.string	"ptxas"
        /*0030*/ 	.string	"Cuda compilation tools, release 13.0, V13.0.88"
        /*0030*/ 	.string	"Build cuda_13.0.r13.0/compiler.36424714_0"
        /*0030*/ 	.string	"-arch sm_100 -m 64 "



//--------------------- .note.nv.cuinfo           --------------------------
	.section	.note.nv.cuinfo,"",@"SHT_NOTE"
	.sectionflags	@"SHF_NOTE_NV_CUINFO"
        /*0018*/ 	.short	0x0002
        /*001a*/ 	.short	0x0064
        /*001c*/ 	.short	0x0082
	.zero		2


//--------------------- .nv.info                  --------------------------
	.section	.nv.info,"",@"SHT_CUDA_INFO"
	.align	4


	//----- nvinfo : EIATTR_REGCOUNT
	.align		4
        /*0000*/ 	.byte	0x04, 0x2f
        /*0002*/ 	.short	(.L_1 - .L_0)
	.align		4
.L_0:
        /*0004*/ 	.word	index@(_Z10AddVectorsPKfS0_Pfi)
        /*0008*/ 	.word	0x00000012


	//----- nvinfo : EIATTR_FRAME_SIZE
	.align		4
.L_1:
        /*000c*/ 	.byte	0x04, 0x11
        /*000e*/ 	.short	(.L_3 - .L_2)
	.align		4
.L_2:
        /*0010*/ 	.word	index@(_Z10AddVectorsPKfS0_Pfi)
        /*0014*/ 	.word	0x00000000


	//----- nvinfo : EIATTR_MIN_STACK_SIZE
	.align		4
.L_3:
        /*0018*/ 	.byte	0x04, 0x12
        /*001a*/ 	.short	(.L_5 - .L_4)
	.align		4
.L_4:
        /*001c*/ 	.word	index@(_Z10AddVectorsPKfS0_Pfi)
        /*0020*/ 	.word	0x00000000
.L_5:


//--------------------- .nv.compat                --------------------------
	.section	.nv.compat,"",@"SHT_CUDA_COMPAT_INFO"
	.align	4
        /*0000*/ 	.byte	0x02, 0x09, 0x00, 0x00, 0x02, 0x02, 0x01, 0x00, 0x02, 0x05, 0x05, 0x00, 0x03, 0x07, 0x01, 0x01
        /*0010*/ 	.byte	0x02, 0x03, 0x00, 0x00, 0x02, 0x06, 0x01, 0x00, 0x04, 0x0b, 0x08, 0x00, 0x09, 0x00, 0x00, 0x00
        /*0020*/ 	.byte	0x00, 0x00, 0x00, 0x00


//--------------------- .nv.info._Z10AddVectorsPKfS0_Pfi --------------------------
	.section	.nv.info._Z10AddVectorsPKfS0_Pfi,"",@"SHT_CUDA_INFO"
	.sectionflags	@""
	.align	4


	//----- nvinfo : EIATTR_CUDA_API_VERSION
	.align		4
        /*0000*/ 	.byte	0x04, 0x37
        /*0002*/ 	.short	(.L_7 - .L_6)
.L_6:
        /*0004*/ 	.word	0x00000082


	//----- nvinfo : EIATTR_KPARAM_INFO
	.align		4
.L_7:
        /*0008*/ 	.byte	0x04, 0x17
        /*000a*/ 	.short	(.L_9 - .L_8)
.L_8:
        /*000c*/ 	.word	0x00000000
        /*0010*/ 	.short	0x0003
        /*0012*/ 	.short	0x0018
        /*0014*/ 	.byte	0x00, 0xf0, 0x11, 0x00


	//----- nvinfo : EIATTR_KPARAM_INFO
	.align		4
.L_9:
        /*0018*/ 	.byte	0x04, 0x17
        /*001a*/ 	.short	(.L_11 - .L_10)
.L_10:
        /*001c*/ 	.word	0x00000000
        /*0020*/ 	.short	0x0002
        /*0022*/ 	.short	0x0010
        /*0024*/ 	.byte	0x00, 0xf5, 0x21, 0x00


	//----- nvinfo : EIATTR_KPARAM_INFO
	.align		4
.L_11:
        /*0028*/ 	.byte	0x04, 0x17
        /*002a*/ 	.short	(.L_13 - .L_12)
.L_12:
        /*002c*/ 	.word	0x00000000
        /*0030*/ 	.short	0x0001
        /*0032*/ 	.short	0x0008
        /*0034*/ 	.byte	0x00, 0xf5, 0x21, 0x00


	//----- nvinfo : EIATTR_KPARAM_INFO
	.align		4
.L_13:
        /*0038*/ 	.byte	0x04, 0x17
        /*003a*/ 	.short	(.L_15 - .L_14)
.L_14:
        /*003c*/ 	.word	0x00000000
        /*0040*/ 	.short	0x0000
        /*0042*/ 	.short	0x0000
        /*0044*/ 	.byte	0x00, 0xf5, 0x21, 0x00


	//----- nvinfo : EIATTR_SPARSE_MMA_MASK
	.align		4
.L_15:
        /*0048*/ 	.byte	0x03, 0x50
        /*004a*/ 	.short	0x0000


	//----- nvinfo : EIATTR_MAXREG_COUNT
	.align		4
        /*004c*/ 	.byte	0x03, 0x1b
        /*004e*/ 	.short	0x00ff


	//----- nvinfo : EIATTR_MERCURY_ISA_VERSION
	.align		4
        /*0050*/ 	.byte	0x03, 0x5f
        /*0052*/ 	.short	0x0101


	//----- nvinfo : EIATTR_VRC_CTA_INIT_COUNT
	.align		4
        /*0054*/ 	.byte	0x02, 0x4a
	.zero		1
	.zero		1


	//----- nvinfo : EIATTR_EXIT_INSTR_OFFSETS
	.align		4
        /*0058*/ 	.byte	0x04, 0x1c
        /*005a*/ 	.short	(.L_17 - .L_16)


	//   ....[0]....
.L_16:
        /*005c*/ 	.word	0x00000030


	//   ....[1]....
        /*0060*/ 	.word	0x000001f0


	//----- nvinfo : EIATTR_CRS_STACK_SIZE
	.align		4
.L_17:
        /*0064*/ 	.byte	0x04, 0x1e
        /*0066*/ 	.short	(.L_19 - .L_18)
.L_18:
        /*0068*/ 	.word	0x00000000


	//----- nvinfo : EIATTR_CBANK_PARAM_SIZE
	.align		4
.L_19:
        /*006c*/ 	.byte	0x03, 0x19
        /*006e*/ 	.short	0x001c


	//----- nvinfo : EIATTR_PARAM_CBANK
	.align		4
        /*0070*/ 	.byte	0x04, 0x0a
        /*0072*/ 	.short	(.L_21 - .L_20)
	.align		4
.L_20:
        /*0074*/ 	.word	index@(.nv.constant0._Z10AddVectorsPKfS0_Pfi)
        /*0078*/ 	.short	0x0380
        /*007a*/ 	.short	0x001c


	//----- nvinfo : EIATTR_SW_WAR
	.align		4
.L_21:
        /*007c*/ 	.byte	0x04, 0x36
        /*007e*/ 	.short	(.L_23 - .L_22)
.L_22:
        /*0080*/ 	.word	0x00000008
.L_23:


//--------------------- .nv.callgraph             --------------------------
	.section	.nv.callgraph,"",@"SHT_CUDA_CALLGRAPH"
	.align	4
	.sectionentsize	8
	.align		4
        /*0000*/ 	.word	0x00000000
	.align		4
        /*0004*/ 	.word	0xffffffff
	.align		4
        /*0008*/ 	.word	0x00000000
	.align		4
        /*000c*/ 	.word	0xfffffffe
	.align		4
        /*0010*/ 	.word	0x00000000
	.align		4
        /*0014*/ 	.word	0xfffffffd
	.align		4
        /*0018*/ 	.word	0x00000000
	.align		4
        /*001c*/ 	.word	0xfffffffc


//--------------------- .text._Z10AddVectorsPKfS0_Pfi --------------------------
	.section	.text._Z10AddVectorsPKfS0_Pfi,"ax",@progbits
	.align	128
        .global         _Z10AddVectorsPKfS0_Pfi
        .type           _Z10AddVectorsPKfS0_Pfi,@function
        .size           _Z10AddVectorsPKfS0_Pfi,(.L_x_4 - _Z10AddVectorsPKfS0_Pfi)
        .other          _Z10AddVectorsPKfS0_Pfi,@"STO_CUDA_ENTRY STV_DEFAULT"
_Z10AddVectorsPKfS0_Pfi:
.text._Z10AddVectorsPKfS0_Pfi:
[----:B------:R-:W-:Y:S08]  /*0000*/  LDC R1, c[0x0][0x37c] ;  /* 0x0000df00ff017b82 */ /* 0x000ff00000000800 */
[----:B------:R-:W0:Y:S02]  /*0010*/  LDC R0, c[0x0][0x398] ;  /* 0x0000e600ff007b82 */ /* 0x000e240000000800 */
[----:B0-----:R-:W-:-:S13]  /*0020*/  ISETP.GE.AND P0, PT, R0, 0x1, PT ;  /* 0x000000010000780c */ /* 0x001fda0003f06270 */
[----:B------:R-:W-:Y:S05]  /*0030*/  @!P0 EXIT ;  /* 0x000000000000894d */ /* 0x000fea0003800000 */
[----:B------:R-:W0:Y:S01]  /*0040*/  S2R R0, SR_TID.X ;  /* 0x0000000000007919 */ /* 0x000e220000002100 */
[----:B------:R-:W1:Y:S01]  /*0050*/  LDC.64 R12, c[0x0][0x390] ;  /* 0x0000e400ff0c7b82 */ /* 0x000e620000000a00 */
[----:B------:R-:W2:Y:S01]  /*0060*/  LDCU UR4, c[0x0][0x360] ;  /* 0x00006c00ff0477ac */ /* 0x000ea20008000800 */
[----:B------:R-:W0:Y:S01]  /*0070*/  S2R R3, SR_CTAID.X ;  /* 0x0000000000037919 */ /* 0x000e220000002500 */
[----:B------:R-:W2:Y:S05]  /*0080*/  LDCU UR5, c[0x0][0x370] ;  /* 0x00006e00ff0577ac */ /* 0x000eaa0008000800 */
[----:B------:R-:W3:Y:S01]  /*0090*/  LDC.64 R8, c[0x0][0x380] ;  /* 0x0000e000ff087b82 */ /* 0x000ee20000000a00 */
[----:B------:R-:W4:Y:S01]  /*00a0*/  LDCU.64 UR6, c[0x0][0x358] ;  /* 0x00006b00ff0677ac */ /* 0x000f220008000a00 */
[----:B------:R-:W0:Y:S06]  /*00b0*/  LDCU UR8, c[0x0][0x398] ;  /* 0x00007300ff0877ac */ /* 0x000e2c0008000800 */
[----:B------:R-:W1:Y:S01]  /*00c0*/  LDC.64 R10, c[0x0][0x388] ;  /* 0x0000e200ff0a7b82 */ /* 0x000e620000000a00 */
[----:B--2---:R-:W-:-:S02]  /*00d0*/  UIMAD UR5, UR4, UR5, URZ ;  /* 0x00000005040572a4 */ /* 0x004fc4000f8e02ff */
[----:B0-----:R-:W-:Y:S01]  /*00e0*/  IMAD R0, R3, UR4, R0 ;  /* 0x0000000403007c24 */ /* 0x001fe2000f8e0200 */
[----:B----4-:R-:W-:-:S09]  /*00f0*/  UMOV UR4, URZ ;  /* 0x000000ff00047c82 */ /* 0x010fd20008000000 */
.L_x_2:
[----:B0-----:R-:W-:Y:S01]  /*0100*/  IADD3 R7, PT, PT, R0, UR4, RZ ;  /* 0x0000000400077c10 */ /* 0x001fe2000fffe0ff */
[----:B------:R-:W-:Y:S01]  /*0110*/  UIADD3 UR4, UPT, UPT, UR5, UR4, URZ ;  /* 0x0000000405047290 */ /* 0x000fe2000fffe0ff */
[----:B------:R-:W-:Y:S02]  /*0120*/  BSSY.RECONVERGENT B0, `(.L_x_0) ;  /* 0x000000b000007945 */ /* 0x000fe40003800200 */
[----:B------:R-:W-:Y:S01]  /*0130*/  ISETP.GE.AND P0, PT, R7, UR8, PT ;  /* 0x0000000807007c0c */ /* 0x000fe2000bf06270 */
[----:B------:R-:W-:-:S12]  /*0140*/  UISETP.GE.AND UP0, UPT, UR4, UR8, UPT ;  /* 0x000000080400728c */ /* 0x000fd8000bf06270 */
[----:B------:R-:W-:Y:S05]  /*0150*/  @P0 BRA `(.L_x_1) ;  /* 0x00000000001c0947 */ /* 0x000fea0003800000 */
[----:B---3--:R-:W-:-:S04]  /*0160*/  IMAD.WIDE R2, R7, 0x4, R8 ;  /* 0x0000000407027825 */ /* 0x008fc800078e0208 */
[C---:B-1----:R-:W-:Y:S02]  /*0170*/  IMAD.WIDE R4, R7.reuse, 0x4, R10 ;  /* 0x0000000407047825 */ /* 0x042fe400078e020a */
[----:B------:R-:W2:Y:S04]  /*0180*/  LDG.E R2, desc[UR6][R2.64] ;  /* 0x0000000602027981 */ /* 0x000ea8000c1e1900 */
[----:B------:R-:W2:Y:S01]  /*0190*/  LDG.E R5, desc[UR6][R4.64] ;  /* 0x0000000604057981 */ /* 0x000ea2000c1e1900 */
[----:B------:R-:W-:-:S04]  /*01a0*/  IMAD.WIDE R6, R7, 0x4, R12 ;  /* 0x0000000407067825 */ /* 0x000fc800078e020c */
[----:B--2---:R-:W-:-:S05]  /*01b0*/  FADD R15, R2, R5 ;  /* 0x00000005020f7221 */ /* 0x004fca0000000000 */
[----:B------:R0:W-:Y:S02]  /*01c0*/  STG.E desc[UR6][R6.64], R15 ;  /* 0x0000000f06007986 */ /* 0x0001e4000c101906 */
.L_x_1:
[----:B------:R-:W-:Y:S05]  /*01d0*/  BSYNC.RECONVERGENT B0 ;  /* 0x0000000000007941 */ /* 0x000fea0003800200 */
.L_x_0:
[----:B------:R-:W-:Y:S05]  /*01e0*/  BRA.U !UP0, `(.L_x_2) ;  /* 0xfffffffd08c47547 */ /* 0x000fea000b83ffff */
[----:B------:R-:W-:Y:S05]  /*01f0*/  EXIT ;  /* 0x000000000000794d */ /* 0x000fea0003800000 */
.L_x_3:
[----:B------:R-:W-:-:S00]  /*0200*/  BRA `(.L_x_3) ;  /* 0xfffffffc00fc7947 */ /* 0x000fc0000383ffff */
[----:B------:R-:W-:-:S00]  /*0210*/  NOP ;  /* 0x0000000000007918 */ /* 0x000fc00000000000 */
        /* <DEDUP_REMOVED lines=14> */
.L_x_4:


//--------------------- .nv.shared.reserved.0     --------------------------
	.section	.nv.shared.reserved.0,"aw",@nobits
	.weak		__nv_reservedSMEM_offset_0_alias
	.size		__nv_reservedSMEM_offset_0_alias, 0, 64
	.other		__nv_reservedSMEM_offset_0_alias,@"STO_CUDA_RESERVED_SHARED STV_DEFAULT"
__nv_reservedSMEM_offset_0_alias:
	.zero		0
	.zero		64


//--------------------- .nv.constant0._Z10AddVectorsPKfS0_Pfi --------------------------
	.section	.nv.constant0._Z10AddVectorsPKfS0_Pfi,"a",@progbits
	.sectionflags	@""
	.align	4
.nv.constant0._Z10AddVectorsPKfS0_Pfi:
	.zero		924


//--------------------- SYMBOLS --------------------------

	.type		.nv.reservedSmem.offset0,@object
	.size		.nv.reservedSmem.offset0,0x4
